	.headerflags	@"EF_CUDA_TEXMODE_UNIFIED EF_CUDA_64BIT_ADDRESS EF_CUDA_ACCELERATORS EF_CUDA_SM90 EF_CUDA_VIRTUAL_SM(EF_CUDA_SM90)"
	.elftype	@"ET_EXEC"


//--------------------- .nv.info                  --------------------------
	.section	.nv.info,"",@"SHT_CUDA_INFO"
	.align	4


	//----- nvinfo : EIATTR_REGCOUNT
	.align		4
        /*0000*/ 	.byte	0x04, 0x2f
        /*0002*/ 	.short	(.L_1 - .L_0)
	.align		4
.L_0:
        /*0004*/ 	.word	index@(triton_poi_fused__adaptive_avg_pool2d_9)
        /*0008*/ 	.word	0x0000001c


	//----- nvinfo : EIATTR_MIN_STACK_SIZE
	.align		4
.L_1:
        /*000c*/ 	.byte	0x04, 0x12
        /*000e*/ 	.short	(.L_3 - .L_2)
	.align		4
.L_2:
        /*0010*/ 	.word	index@(triton_poi_fused__adaptive_avg_pool2d_9)
        /*0014*/ 	.word	0x00000000


	//----- nvinfo : EIATTR_FRAME_SIZE
	.align		4
.L_3:
        /*0018*/ 	.byte	0x04, 0x11
        /*001a*/ 	.short	(.L_5 - .L_4)
	.align		4
.L_4:
        /*001c*/ 	.word	index@(triton_poi_fused__adaptive_avg_pool2d_9)
        /*0020*/ 	.word	0x00000000


	//----- nvinfo : EIATTR_MIN_STACK_SIZE
	.align		4
.L_5:
        /*0024*/ 	.byte	0x04, 0x12
        /*0026*/ 	.short	(.L_7 - .L_6)
	.align		4
.L_6:
        /*0028*/ 	.word	index@(triton_poi_fused__adaptive_avg_pool2d_9)
        /*002c*/ 	.word	0x00000000
.L_7:


//--------------------- .nv.info.triton_poi_fused__adaptive_avg_pool2d_9 --------------------------
	.section	.nv.info.triton_poi_fused__adaptive_avg_pool2d_9,"",@"SHT_CUDA_INFO"
	.sectionflags	@""
	.align	4


	//----- nvinfo : EIATTR_CUDA_API_VERSION
	.align		4
        /*0000*/ 	.byte	0x04, 0x37
        /*0002*/ 	.short	(.L_9 - .L_8)
.L_8:
        /*0004*/ 	.word	0x0000007c


	//----- nvinfo : EIATTR_KPARAM_INFO
	.align		4
.L_9:
        /*0008*/ 	.byte	0x04, 0x17
        /*000a*/ 	.short	(.L_11 - .L_10)
.L_10:
        /*000c*/ 	.word	0x00000000
        /*0010*/ 	.short	0x0002
        /*0012*/ 	.short	0x0010
        /*0014*/ 	.byte	0x00, 0xf0, 0x11, 0x00


	//----- nvinfo : EIATTR_KPARAM_INFO
	.align		4
.L_11:
        /*0018*/ 	.byte	0x04, 0x17
        /*001a*/ 	.short	(.L_13 - .L_12)
.L_12:
        /*001c*/ 	.word	0x00000000
        /*0020*/ 	.short	0x0001
        /*0022*/ 	.short	0x0008
        /*0024*/ 	.byte	0x00, 0xf4, 0x21, 0x00


	//----- nvinfo : EIATTR_KPARAM_INFO
	.align		4
.L_13:
        /*0028*/ 	.byte	0x04, 0x17
        /*002a*/ 	.short	(.L_15 - .L_14)
.L_14:
        /*002c*/ 	.word	0x00000000
        /*0030*/ 	.short	0x0000
        /*0032*/ 	.short	0x0000
        /*0034*/ 	.byte	0x00, 0xf4, 0x21, 0x00


	//----- nvinfo : EIATTR_SPARSE_MMA_MASK
	.align		4
.L_15:
        /*0038*/ 	.byte	0x03, 0x50
        /*003a*/ 	.short	0x0000


	//----- nvinfo : EIATTR_MAXREG_COUNT
	.align		4
        /*003c*/ 	.byte	0x03, 0x1b
        /*003e*/ 	.short	0x00ff


	//----- nvinfo : EIATTR_EXIT_INSTR_OFFSETS
	.align		4
        /*0040*/ 	.byte	0x04, 0x1c
        /*0042*/ 	.short	(.L_17 - .L_16)


	//   ....[0]....
.L_16:
        /*0044*/ 	.word	0x000006e0


	//   ....[1]....
        /*0048*/ 	.word	0x00000720


	//----- nvinfo : EIATTR_REQNTID
	.align		4
.L_17:
        /*004c*/ 	.byte	0x04, 0x10
        /*004e*/ 	.short	(.L_19 - .L_18)
.L_18:
        /*0050*/ 	.word	0x00000080
        /*0054*/ 	.word	0x00000001
        /*0058*/ 	.word	0x00000001


	//----- nvinfo : EIATTR_CBANK_PARAM_SIZE
	.align		4
.L_19:
        /*005c*/ 	.byte	0x03, 0x19
        /*005e*/ 	.short	0x0014


	//----- nvinfo : EIATTR_PARAM_CBANK
	.align		4
        /*0060*/ 	.byte	0x04, 0x0a
        /*0062*/ 	.short	(.L_21 - .L_20)
	.align		4
.L_20:
        /*0064*/ 	.word	index@(.nv.constant0.triton_poi_fused__adaptive_avg_pool2d_9)
        /*0068*/ 	.short	0x0210
        /*006a*/ 	.short	0x0014


	//----- nvinfo : EIATTR_SW_WAR
	.align		4
.L_21:
        /*006c*/ 	.byte	0x04, 0x36
        /*006e*/ 	.short	(.L_23 - .L_22)
.L_22:
        /*0070*/ 	.word	0x00000008
.L_23:


//--------------------- .nv.callgraph             --------------------------
	.section	.nv.callgraph,"",@"SHT_CUDA_CALLGRAPH"
	.align	4
	.sectionentsize	8
	.align		4
        /*0000*/ 	.word	0x00000000
	.align		4
        /*0004*/ 	.word	0xffffffff
	.align		4
        /*0008*/ 	.word	0x00000000
	.align		4
        /*000c*/ 	.word	0xfffffffe
	.align		4
        /*0010*/ 	.word	0x00000000
	.align		4
        /*0014*/ 	.word	0xfffffffd
	.align		4
        /*0018*/ 	.word	0x00000000
	.align		4
        /*001c*/ 	.word	0xfffffffc


//--------------------- .text.triton_poi_fused__adaptive_avg_pool2d_9 --------------------------
	.section	.text.triton_poi_fused__adaptive_avg_pool2d_9,"ax",@progbits
	.align	128
        .global         triton_poi_fused__adaptive_avg_pool2d_9
        .type           triton_poi_fused__adaptive_avg_pool2d_9,@function
        .size           triton_poi_fused__adaptive_avg_pool2d_9,(.L_x_1 - triton_poi_fused__adaptive_avg_pool2d_9)
        .other          triton_poi_fused__adaptive_avg_pool2d_9,@"STO_CUDA_ENTRY STV_DEFAULT"
triton_poi_fused__adaptive_avg_pool2d_9:
.text.triton_poi_fused__adaptive_avg_pool2d_9:
[----:B------:R-:W0:Y:S02]  /*0000*/  LDC R1, c[0x0][0x28] ;  /* 0x00000a00ff017b82 */ /* 0x000e240000000800 */
[----:B------:R-:W1:Y:S01]  /*0010*/  S2R R0, SR_TID.X ;  /* 0x0000000000007919 */ /* 0x000e620000002100 */
[----:B------:R-:W-:Y:S01]  /*0020*/  ULDC.64 UR4, c[0x0][0x208] ;  /* 0x0000820000047ab9 */ /* 0x000fe20000000a00 */
[----:B------:R-:W2:Y:S01]  /*0030*/  S2R R3, SR_CTAID.X ;  /* 0x0000000000037919 */ /* 0x000ea20000002500 */
[----:B-1----:R-:W-:-:S05]  /*0040*/  IMAD.SHL.U32 R0, R0, 0x2, RZ ;  /* 0x0000000200007824 */ /* 0x002fca00078e00ff */
[----:B------:R-:W-:-:S05]  /*0050*/  LOP3.LUT R0, R0, 0xfe, RZ, 0xc0, !PT ;  /* 0x000000fe00007812 */ /* 0x000fca00078ec0ff */
[----:B--2---:R-:W-:-:S04]  /*0060*/  IMAD R0, R3, 0x100, R0 ;  /* 0x0000010003007824 */ /* 0x004fc800078e0200 */
[C---:B------:R-:W-:Y:S01]  /*0070*/  VIADD R2, R0.reuse, 0x1 ;  /* 0x0000000100027836 */ /* 0x040fe20000000000 */
[C---:B------:R-:W-:Y:S01]  /*0080*/  ISETP.GE.AND P0, PT, R0.reuse, 0x90, PT ;  /* 0x000000900000780c */ /* 0x040fe20003f06270 */
[----:B------:R-:W-:-:S04]  /*0090*/  IMAD.HI R3, R0, 0x55555556, RZ ;  /* 0x5555555600037827 */ /* 0x000fc800078e02ff */
[----:B------:R-:W-:Y:S01]  /*00a0*/  IMAD.HI R4, R2, 0x55555556, RZ ;  /* 0x5555555602047827 */ /* 0x000fe200078e02ff */
[----:B------:R-:W-:-:S03]  /*00b0*/  LEA.HI R3, R3, R3, RZ, 0x1 ;  /* 0x0000000303037211 */ /* 0x000fc600078f08ff */
[----:B------:R-:W-:Y:S01]  /*00c0*/  IMAD.HI R8, R0, 0x38e38e39, RZ ;  /* 0x38e38e3900087827 */ /* 0x000fe200078e02ff */
[----:B------:R-:W-:-:S03]  /*00d0*/  LEA.HI R5, R4, R4, RZ, 0x1 ;  /* 0x0000000404057211 */ /* 0x000fc600078f08ff */
[----:B------:R-:W-:-:S04]  /*00e0*/  IMAD.HI R4, R3, 0x55555556, RZ ;  /* 0x5555555603047827 */ /* 0x000fc800078e02ff */
[----:B------:R-:W-:Y:S01]  /*00f0*/  IMAD R7, R3, -0x3, R0 ;  /* 0xfffffffd03077824 */ /* 0x000fe200078e0200 */
[----:B------:R-:W-:Y:S01]  /*0100*/  LEA.HI R4, R4, R4, RZ, 0x1 ;  /* 0x0000000404047211 */ /* 0x000fe200078f08ff */
[----:B------:R-:W-:-:S03]  /*0110*/  IMAD.HI R6, R5, 0x55555556, RZ ;  /* 0x5555555605067827 */ /* 0x000fc600078e02ff */
[----:B------:R-:W-:Y:S01]  /*0120*/  SHF.L.U32 R9, R7, 0x2, RZ ;  /* 0x0000000207097819 */ /* 0x000fe200000006ff */
[----:B------:R-:W-:Y:S01]  /*0130*/  IMAD R3, R4, -0x3, R3 ;  /* 0xfffffffd04037824 */ /* 0x000fe200078e0203 */
[----:B------:R-:W-:Y:S01]  /*0140*/  LEA.HI R6, R6, R6, RZ, 0x1 ;  /* 0x0000000606067211 */ /* 0x000fe200078f08ff */
[----:B------:R-:W-:Y:S01]  /*0150*/  IMAD R7, R5, -0x3, R2 ;  /* 0xfffffffd05077824 */ /* 0x000fe200078e0202 */
[----:B------:R-:W-:Y:S01]  /*0160*/  PRMT R4, R9, 0x8880, RZ ;  /* 0x0000888009047816 */ /* 0x000fe200000000ff */
[----:B------:R-:W-:Y:S01]  /*0170*/  IMAD.HI R2, R2, 0x38e38e39, RZ ;  /* 0x38e38e3902027827 */ /* 0x000fe200078e02ff */
[----:B------:R-:W-:Y:S02]  /*0180*/  SHF.R.U32.HI R9, RZ, 0x1, R8 ;  /* 0x00000001ff097819 */ /* 0x000fe40000011608 */
[----:B------:R-:W-:Y:S01]  /*0190*/  SHF.L.U32 R3, R3, 0x2, RZ ;  /* 0x0000000203037819 */ /* 0x000fe200000006ff */
[----:B------:R-:W-:Y:S02]  /*01a0*/  IMAD R6, R6, -0x3, R5 ;  /* 0xfffffffd06067824 */ /* 0x000fe400078e0205 */
[----:B------:R-:W-:Y:S01]  /*01b0*/  IMAD.SHL.U32 R7, R7, 0x4, RZ ;  /* 0x0000000407077824 */ /* 0x000fe200078e00ff */
[----:B------:R-:W-:Y:S01]  /*01c0*/  PRMT R3, R3, 0x8880, RZ ;  /* 0x0000888003037816 */ /* 0x000fe200000000ff */
[----:B------:R-:W-:Y:S01]  /*01d0*/  IMAD.MOV.U32 R5, RZ, RZ, R4 ;  /* 0x000000ffff057224 */ /* 0x000fe200078e0004 */
[----:B------:R-:W-:Y:S01]  /*01e0*/  LEA.HI R4, R8, R9, RZ, 0x1 ;  /* 0x0000000908047211 */ /* 0x000fe200078f08ff */
[----:B------:R-:W-:Y:S01]  /*01f0*/  IMAD.SHL.U32 R6, R6, 0x4, RZ ;  /* 0x0000000406067824 */ /* 0x000fe200078e00ff */
[----:B------:R-:W-:Y:S01]  /*0200*/  PRMT R7, R7, 0x8880, RZ ;  /* 0x0000888007077816 */ /* 0x000fe200000000ff */
[----:B------:R-:W-:-:S02]  /*0210*/  IMAD R5, R5, 0x56, RZ ;  /* 0x0000005605057824 */ /* 0x000fc400078e02ff */
[----:B------:R-:W-:Y:S01]  /*0220*/  IMAD R3, R3, 0x56, RZ ;  /* 0x0000005603037824 */ /* 0x000fe200078e02ff */
[----:B------:R-:W-:Y:S01]  /*0230*/  PRMT R8, R6, 0x8880, RZ ;  /* 0x0000888006087816 */ /* 0x000fe200000000ff */
[----:B------:R-:W-:Y:S01]  /*0240*/  IMAD R7, R7, 0x56, RZ ;  /* 0x0000005607077824 */ /* 0x000fe200078e02ff */
[----:B------:R-:W-:Y:S02]  /*0250*/  LOP3.LUT R9, R5, 0xffff, RZ, 0xc0, !PT ;  /* 0x0000ffff05097812 */ /* 0x000fe400078ec0ff */
[----:B------:R-:W-:Y:S02]  /*0260*/  SHF.R.U32.HI R5, RZ, 0x1, R2 ;  /* 0x00000001ff057819 */ /* 0x000fe40000011602 */
[----:B------:R-:W-:Y:S02]  /*0270*/  SHF.R.U32.HI R6, RZ, 0xf, R9 ;  /* 0x0000000fff067819 */ /* 0x000fe40000011609 */
[----:B------:R-:W-:Y:S01]  /*0280*/  LOP3.LUT R12, R7, 0xffff, RZ, 0xc0, !PT ;  /* 0x0000ffff070c7812 */ /* 0x000fe200078ec0ff */
[----:B------:R-:W-:Y:S01]  /*0290*/  IMAD R7, R8, 0x56, RZ ;  /* 0x0000005608077824 */ /* 0x000fe200078e02ff */
[----:B------:R-:W-:-:S02]  /*02a0*/  LEA.HI R6, R9, R6, RZ, 0x18 ;  /* 0x0000000609067211 */ /* 0x000fc400078fc0ff */
[----:B------:R-:W-:Y:S02]  /*02b0*/  SHF.R.U32.HI R9, RZ, 0xf, R12 ;  /* 0x0000000fff097819 */ /* 0x000fe4000001160c */
[----:B------:R-:W-:Y:S02]  /*02c0*/  LOP3.LUT R8, R6, 0xffff, RZ, 0xc0, !PT ;  /* 0x0000ffff06087812 */ /* 0x000fe400078ec0ff */
[----:B------:R-:W-:Y:S02]  /*02d0*/  LEA.HI R5, R2, R5, RZ, 0x1 ;  /* 0x0000000502057211 */ /* 0x000fe400078f08ff */
[----:B------:R-:W-:Y:S02]  /*02e0*/  LOP3.LUT R11, R3, 0xffff, RZ, 0xc0, !PT ;  /* 0x0000ffff030b7812 */ /* 0x000fe400078ec0ff */
[----:B------:R-:W-:Y:S01]  /*02f0*/  LEA.HI R9, R12, R9, RZ, 0x18 ;  /* 0x000000090c097211 */ /* 0x000fe200078fc0ff */
[----:B------:R-:W1:Y:S01]  /*0300*/  LDC.64 R2, c[0x0][0x210] ;  /* 0x00008400ff027b82 */ /* 0x000e620000000a00 */
[----:B------:R-:W-:-:S02]  /*0310*/  LOP3.LUT R10, R7, 0xffff, RZ, 0xc0, !PT ;  /* 0x0000ffff070a7812 */ /* 0x000fc400078ec0ff */
[----:B------:R-:W-:Y:S02]  /*0320*/  PRMT R12, R8, 0x8880, RZ ;  /* 0x00008880080c7816 */ /* 0x000fe400000000ff */
[----:B------:R-:W-:Y:S02]  /*0330*/  LOP3.LUT R8, R9, 0xffff, RZ, 0xc0, !PT ;  /* 0x0000ffff09087812 */ /* 0x000fe400078ec0ff */
[----:B------:R-:W-:Y:S01]  /*0340*/  SHF.R.U32.HI R6, RZ, 0xf, R11 ;  /* 0x0000000fff067819 */ /* 0x000fe2000001160b */
[----:B------:R-:W-:Y:S01]  /*0350*/  IMAD.MOV.U32 R9, RZ, RZ, R12 ;  /* 0x000000ffff097224 */ /* 0x000fe200078e000c */
[----:B------:R-:W-:Y:S02]  /*0360*/  SHF.R.U32.HI R7, RZ, 0xf, R10 ;  /* 0x0000000fff077819 */ /* 0x000fe4000001160a */
[----:B------:R-:W-:Y:S02]  /*0370*/  PRMT R8, R8, 0x8880, RZ ;  /* 0x0000888008087816 */ /* 0x000fe400000000ff */
[----:B------:R-:W-:-:S02]  /*0380*/  LEA.HI R6, R11, R6, RZ, 0x18 ;  /* 0x000000060b067211 */ /* 0x000fc400078fc0ff */
[----:B------:R-:W-:Y:S02]  /*0390*/  LEA.HI R7, R10, R7, RZ, 0x18 ;  /* 0x000000070a077211 */ /* 0x000fe400078fc0ff */
[----:B------:R-:W-:Y:S01]  /*03a0*/  LEA R9, R4, R9, 0x4 ;  /* 0x0000000904097211 */ /* 0x000fe200078e20ff */
[----:B------:R-:W-:Y:S01]  /*03b0*/  IMAD.MOV.U32 R4, RZ, RZ, R8 ;  /* 0x000000ffff047224 */ /* 0x000fe200078e0008 */
[----:B------:R-:W-:Y:S02]  /*03c0*/  PRMT R6, R6, 0x8880, RZ ;  /* 0x0000888006067816 */ /* 0x000fe400000000ff */
[----:B------:R-:W-:Y:S02]  /*03d0*/  PRMT R7, R7, 0x8880, RZ ;  /* 0x0000888007077816 */ /* 0x000fe400000000ff */
[----:B------:R-:W-:Y:S01]  /*03e0*/  LEA R5, R5, R4, 0x4 ;  /* 0x0000000405057211 */ /* 0x000fe200078e20ff */
[----:B------:R-:W-:Y:S02]  /*03f0*/  IMAD R13, R6, 0x4, R9 ;  /* 0x00000004060d7824 */ /* 0x000fe400078e0209 */
[----:B------:R-:W-:Y:S01]  /*0400*/  IMAD.MOV.U32 R6, RZ, RZ, R7 ;  /* 0x000000ffff067224 */ /* 0x000fe200078e0007 */
[----:B------:R-:W-:Y:S01]  /*0410*/  HFMA2.MMA R12, -RZ, RZ, 0, 0 ;  /* 0x00000000ff0c7435 */ /* 0x000fe200000001ff */
[----:B-1----:R-:W-:Y:S01]  /*0420*/  IMAD.WIDE R14, R13, 0x4, R2 ;  /* 0x000000040d0e7825 */ /* 0x002fe200078e0202 */
[----:B------:R-:W-:-:S03]  /*0430*/  IADD3 R9, R13, 0x1, RZ ;  /* 0x000000010d097810 */ /* 0x000fc60007ffe0ff */
[----:B------:R-:W-:Y:S01]  /*0440*/  IMAD R21, R6, 0x4, R5 ;  /* 0x0000000406157824 */ /* 0x000fe200078e0205 */
[----:B------:R-:W-:-:S03]  /*0450*/  CS2R R4, SRZ ;  /* 0x0000000000047805 */ /* 0x000fc6000001ff00 */
[----:B------:R-:W-:Y:S01]  /*0460*/  VIADD R17, R21, 0x1 ;  /* 0x0000000115117836 */ /* 0x000fe20000000000 */
[----:B------:R-:W-:Y:S01]  /*0470*/  CS2R R6, SRZ ;  /* 0x0000000000067805 */ /* 0x000fe2000001ff00 */
[----:B------:R-:W-:Y:S01]  /*0480*/  VIADD R19, R13, 0x4 ;  /* 0x000000040d137836 */ /* 0x000fe20000000000 */
[----:B------:R1:W2:Y:S01]  /*0490*/  @!P0 LDG.E R4, desc[UR4][R14.64] ;  /* 0x000000040e048981 */ /* 0x0002a2000c1e1900 */
[----:B------:R-:W-:Y:S01]  /*04a0*/  IMAD.WIDE R8, R9, 0x4, R2 ;  /* 0x0000000409087825 */ /* 0x000fe200078e0202 */
[----:B------:R-:W-:-:S03]  /*04b0*/  IADD3 R25, R21, 0x5, RZ ;  /* 0x0000000515197810 */ /* 0x000fc60007ffe0ff */
[--C-:B------:R-:W-:Y:S01]  /*04c0*/  IMAD.WIDE R10, R21, 0x4, R2.reuse ;  /* 0x00000004150a7825 */ /* 0x100fe200078e0202 */
[----:B------:R-:W3:Y:S03]  /*04d0*/  @!P0 LDG.E R5, desc[UR4][R8.64] ;  /* 0x0000000408058981 */ /* 0x000ee6000c1e1900 */
[----:B------:R-:W-:Y:S01]  /*04e0*/  IMAD.WIDE R16, R17, 0x4, R2 ;  /* 0x0000000411107825 */ /* 0x000fe200078e0202 */
[----:B------:R4:W5:Y:S03]  /*04f0*/  @!P0 LDG.E R7, desc[UR4][R10.64] ;  /* 0x000000040a078981 */ /* 0x000966000c1e1900 */
[----:B-1----:R-:W-:Y:S01]  /*0500*/  VIADD R15, R21, 0x4 ;  /* 0x00000004150f7836 */ /* 0x002fe20000000000 */
[----:B------:R-:W5:Y:S01]  /*0510*/  @!P0 LDG.E R12, desc[UR4][R16.64] ;  /* 0x00000004100c8981 */ /* 0x000f62000c1e1900 */
[----:B------:R-:W-:-:S02]  /*0520*/  VIADD R23, R13, 0x5 ;  /* 0x000000050d177836 */ /* 0x000fc40000000000 */
[----:B------:R-:W-:Y:S02]  /*0530*/  IMAD.MOV.U32 R13, RZ, RZ, RZ ;  /* 0x000000ffff0d7224 */ /* 0x000fe400078e00ff */
[----:B------:R-:W-:Y:S01]  /*0540*/  IMAD.WIDE R18, R19, 0x4, R2 ;  /* 0x0000000413127825 */ /* 0x000fe200078e0202 */
[----:B----4-:R-:W-:-:S03]  /*0550*/  MOV R10, RZ ;  /* 0x000000ff000a7202 */ /* 0x010fc60000000f00 */
[--C-:B------:R-:W-:Y:S01]  /*0560*/  IMAD.WIDE R14, R15, 0x4, R2.reuse ;  /* 0x000000040f0e7825 */ /* 0x100fe200078e0202 */
[----:B------:R-:W4:Y:S03]  /*0570*/  @!P0 LDG.E R6, desc[UR4][R18.64] ;  /* 0x0000000412068981 */ /* 0x000f26000c1e1900 */
[----:B------:R-:W-:Y:S01]  /*0580*/  IMAD.MOV.U32 R22, RZ, RZ, RZ ;  /* 0x000000ffff167224 */ /* 0x000fe200078e00ff */
[----:B------:R-:W4:Y:S01]  /*0590*/  @!P0 LDG.E R13, desc[UR4][R14.64] ;  /* 0x000000040e0d8981 */ /* 0x000f22000c1e1900 */
[----:B------:R-:W-:-:S04]  /*05a0*/  IMAD.WIDE R20, R23, 0x4, R2 ;  /* 0x0000000417147825 */ /* 0x000fc800078e0202 */
[----:B------:R-:W-:Y:S01]  /*05b0*/  IMAD.WIDE R8, R25, 0x4, R2 ;  /* 0x0000000419087825 */ /* 0x000fe200078e0202 */
[----:B------:R-:W4:Y:S01]  /*05c0*/  @!P0 LDG.E R22, desc[UR4][R20.64] ;  /* 0x0000000414168981 */ /* 0x000f22000c1e1900 */
[----:B------:R-:W1:Y:S03]  /*05d0*/  LDC.64 R2, c[0x0][0x218] ;  /* 0x00008600ff027b82 */ /* 0x000e660000000a00 */
[----:B------:R-:W4:Y:S01]  /*05e0*/  @!P0 LDG.E R10, desc[UR4][R8.64] ;  /* 0x00000004080a8981 */ /* 0x000f22000c1e1900 */
[----:B-1----:R-:W-:Y:S01]  /*05f0*/  IMAD.WIDE R2, R0, 0x4, R2 ;  /* 0x0000000400027825 */ /* 0x002fe200078e0202 */
[----:B--2---:R-:W-:Y:S02]  /*0600*/  SEL R4, R4, RZ, !P0 ;  /* 0x000000ff04047207 */ /* 0x004fe40004000000 */
[----:B---3--:R-:W-:Y:S02]  /*0610*/  SEL R5, R5, RZ, !P0 ;  /* 0x000000ff05057207 */ /* 0x008fe40004000000 */
[----:B-----5:R-:W-:-:S02]  /*0620*/  SEL R7, R7, RZ, !P0 ;  /* 0x000000ff07077207 */ /* 0x020fc40004000000 */
[----:B------:R-:W-:Y:S01]  /*0630*/  SEL R12, R12, RZ, !P0 ;  /* 0x000000ff0c0c7207 */ /* 0x000fe20004000000 */
[----:B------:R-:W-:-:S04]  /*0640*/  FADD R4, R4, R5 ;  /* 0x0000000504047221 */ /* 0x000fc80000000000 */
[----:B------:R-:W-:Y:S01]  /*0650*/  FADD R12, R7, R12 ;  /* 0x0000000c070c7221 */ /* 0x000fe20000000000 */
[----:B----4-:R-:W-:Y:S02]  /*0660*/  SEL R11, R6, RZ, !P0 ;  /* 0x000000ff060b7207 */ /* 0x010fe40004000000 */
[----:B------:R-:W-:-:S03]  /*0670*/  SEL R13, R13, RZ, !P0 ;  /* 0x000000ff0d0d7207 */ /* 0x000fc60004000000 */
[----:B------:R-:W-:Y:S02]  /*0680*/  FADD R4, R4, R11 ;  /* 0x0000000b04047221 */ /* 0x000fe40000000000 */
[----:B------:R-:W-:Y:S01]  /*0690*/  FADD R13, R12, R13 ;  /* 0x0000000d0c0d7221 */ /* 0x000fe20000000000 */
[----:B------:R-:W-:Y:S02]  /*06a0*/  SEL R5, R22, RZ, !P0 ;  /* 0x000000ff16057207 */ /* 0x000fe40004000000 */
[----:B------:R-:W-:-:S03]  /*06b0*/  SEL R10, R10, RZ, !P0 ;  /* 0x000000ff0a0a7207 */ /* 0x000fc60004000000 */
[----:B------:R-:W-:Y:S02]  /*06c0*/  FADD R4, R4, R5 ;  /* 0x0000000504047221 */ /* 0x000fe40000000000 */
[----:B------:R-:W-:Y:S01]  /*06d0*/  FADD R10, R13, R10 ;  /* 0x0000000a0d0a7221 */ /* 0x000fe20000000000 */
[----:B------:R-:W-:Y:S06]  /*06e0*/  @P0 EXIT ;  /* 0x000000000000094d */ /* 0x000fec0003800000 */
[----:B------:R-:W-:Y:S01]  /*06f0*/  FMUL R4, R4, 0.25 ;  /* 0x3e80000004047820 */ /* 0x000fe20000400000 */
[----:B------:R-:W-:-:S05]  /*0700*/  FMUL R5, R10, 0.25 ;  /* 0x3e8000000a057820 */ /* 0x000fca0000400000 */
[----:B------:R-:W-:Y:S01]  /*0710*/  STG.E.64 desc[UR4][R2.64], R4 ;  /* 0x0000000402007986 */ /* 0x000fe2000c101b04 */
[----:B------:R-:W-:Y:S05]  /*0720*/  EXIT ;  /* 0x000000000000794d */ /* 0x000fea0003800000 */
.L_x_0:
[----:B------:R-:W-:-:S00]  /*0730*/  BRA `(.L_x_0) ;  /* 0xfffffffc00fc7947 */ /* 0x000fc0000383ffff */
[----:B------:R-:W-:-:S00]  /*0740*/  NOP ;  /* 0x0000000000007918 */ /* 0x000fc00000000000 */
        /* <DEDUP_REMOVED lines=11> */
.L_x_1:


//--------------------- .nv.constant0.triton_poi_fused__adaptive_avg_pool2d_9 --------------------------
	.section	.nv.constant0.triton_poi_fused__adaptive_avg_pool2d_9,"a",@progbits
	.sectionflags	@""
	.align	4
.nv.constant0.triton_poi_fused__adaptive_avg_pool2d_9:
	.zero		548
